//
// Generated by NVIDIA NVVM Compiler
//
// Compiler Build ID: CL-36424714
// Cuda compilation tools, release 13.0, V13.0.88
// Based on NVVM 20.0.0
//

.version 9.0
.target sm_100
.address_size 64

	// .globl	_Z13treeReductionPfS_i
.extern .shared .align 16 .b8 temp[];
.extern .shared .align 16 .b8 sdata[];

.visible .entry _Z13treeReductionPfS_i(
	.param .u64 .ptr .align 1 _Z13treeReductionPfS_i_param_0,
	.param .u64 .ptr .align 1 _Z13treeReductionPfS_i_param_1,
	.param .u32 _Z13treeReductionPfS_i_param_2
)
{
	.reg .pred 	%p<8>;
	.reg .b32 	%r<18>;
	.reg .b32 	%f<9>;
	.reg .b64 	%rd<9>;

	ld.param.u64 	%rd1, [_Z13treeReductionPfS_i_param_0];
	ld.param.u64 	%rd2, [_Z13treeReductionPfS_i_param_1];
	ld.param.u32 	%r8, [_Z13treeReductionPfS_i_param_2];
	mov.u32 	%r1, %tid.x;
	mov.u32 	%r2, %ctaid.x;
	mov.u32 	%r3, %ntid.x;
	mad.lo.s32 	%r4, %r2, %r3, %r1;
	setp.ge.u32 	%p1, %r4, %r8;
	mov.f32 	%f8, 0f00000000;
	@%p1 bra 	$L__BB0_2;
	cvta.to.global.u64 	%rd3, %rd1;
	mul.wide.u32 	%rd4, %r4, 4;
	add.s64 	%rd5, %rd3, %rd4;
	ld.global.f32 	%f8, [%rd5];
$L__BB0_2:
	shl.b32 	%r9, %r1, 2;
	mov.u32 	%r10, temp;
	add.s32 	%r5, %r10, %r9;
	st.shared.f32 	[%r5], %f8;
	bar.sync 	0;
	setp.lt.u32 	%p2, %r3, 2;
	@%p2 bra 	$L__BB0_7;
	mov.b32 	%r17, 1;
$L__BB0_4:
	shl.b32 	%r7, %r17, 1;
	add.s32 	%r12, %r7, -1;
	and.b32  	%r13, %r12, %r1;
	setp.ne.s32 	%p3, %r13, 0;
	add.s32 	%r14, %r17, %r1;
	setp.ge.u32 	%p4, %r14, %r3;
	or.pred  	%p5, %p4, %p3;
	@%p5 bra 	$L__BB0_6;
	shl.b32 	%r15, %r17, 2;
	add.s32 	%r16, %r5, %r15;
	ld.shared.f32 	%f4, [%r16];
	ld.shared.f32 	%f5, [%r5];
	add.f32 	%f6, %f4, %f5;
	st.shared.f32 	[%r5], %f6;
$L__BB0_6:
	bar.sync 	0;
	setp.lt.u32 	%p6, %r7, %r3;
	mov.u32 	%r17, %r7;
	@%p6 bra 	$L__BB0_4;
$L__BB0_7:
	setp.ne.s32 	%p7, %r1, 0;
	@%p7 bra 	$L__BB0_9;
	ld.shared.f32 	%f7, [temp];
	cvta.to.global.u64 	%rd6, %rd2;
	mul.wide.u32 	%rd7, %r2, 4;
	add.s64 	%rd8, %rd6, %rd7;
	st.global.f32 	[%rd8], %f7;
$L__BB0_9:
	ret;

}
	// .globl	_Z18optimizedReductionPfS_i
.visible .entry _Z18optimizedReductionPfS_i(
	.param .u64 .ptr .align 1 _Z18optimizedReductionPfS_i_param_0,
	.param .u64 .ptr .align 1 _Z18optimizedReductionPfS_i_param_1,
	.param .u32 _Z18optimizedReductionPfS_i_param_2
)
{
	.reg .pred 	%p<7>;
	.reg .b32 	%r<17>;
	.reg .b32 	%f<13>;
	.reg .b64 	%rd<11>;

	ld.param.u64 	%rd3, [_Z18optimizedReductionPfS_i_param_0];
	ld.param.u64 	%rd2, [_Z18optimizedReductionPfS_i_param_1];
	ld.param.u32 	%r9, [_Z18optimizedReductionPfS_i_param_2];
	cvta.to.global.u64 	%rd1, %rd3;
	mov.u32 	%r1, %tid.x;
	mov.u32 	%r2, %ctaid.x;
	mov.u32 	%r16, %ntid.x;
	mul.lo.s32 	%r10, %r16, %r2;
	shl.b32 	%r11, %r10, 1;
	add.s32 	%r4, %r11, %r1;
	setp.ge.u32 	%p1, %r4, %r9;
	mov.f32 	%f12, 0f00000000;
	@%p1 bra 	$L__BB1_2;
	mul.wide.u32 	%rd4, %r4, 4;
	add.s64 	%rd5, %rd1, %rd4;
	ld.global.f32 	%f12, [%rd5];
$L__BB1_2:
	add.s32 	%r5, %r4, %r16;
	setp.ge.u32 	%p2, %r5, %r9;
	@%p2 bra 	$L__BB1_4;
	mul.wide.u32 	%rd6, %r5, 4;
	add.s64 	%rd7, %rd1, %rd6;
	ld.global.f32 	%f6, [%rd7];
	add.f32 	%f12, %f12, %f6;
$L__BB1_4:
	shl.b32 	%r12, %r1, 2;
	mov.u32 	%r13, sdata;
	add.s32 	%r6, %r13, %r12;
	st.shared.f32 	[%r6], %f12;
	bar.sync 	0;
	setp.lt.u32 	%p3, %r16, 2;
	@%p3 bra 	$L__BB1_8;
$L__BB1_5:
	shr.u32 	%r8, %r16, 1;
	setp.ge.u32 	%p4, %r1, %r8;
	@%p4 bra 	$L__BB1_7;
	shl.b32 	%r14, %r8, 2;
	add.s32 	%r15, %r6, %r14;
	ld.shared.f32 	%f7, [%r15];
	ld.shared.f32 	%f8, [%r6];
	add.f32 	%f9, %f7, %f8;
	st.shared.f32 	[%r6], %f9;
$L__BB1_7:
	bar.sync 	0;
	setp.gt.u32 	%p5, %r16, 3;
	mov.u32 	%r16, %r8;
	@%p5 bra 	$L__BB1_5;
$L__BB1_8:
	setp.ne.s32 	%p6, %r1, 0;
	@%p6 bra 	$L__BB1_10;
	ld.shared.f32 	%f10, [sdata];
	cvta.to.global.u64 	%rd8, %rd2;
	mul.wide.u32 	%rd9, %r2, 4;
	add.s64 	%rd10, %rd8, %rd9;
	st.global.f32 	[%rd10], %f10;
$L__BB1_10:
	ret;

}
	// .globl	_Z20warpShuffleReductionPfS_i
.visible .entry _Z20warpShuffleReductionPfS_i(
	.param .u64 .ptr .align 1 _Z20warpShuffleReductionPfS_i_param_0,
	.param .u64 .ptr .align 1 _Z20warpShuffleReductionPfS_i_param_1,
	.param .u32 _Z20warpShuffleReductionPfS_i_param_2
)
{
	.reg .pred 	%p<12>;
	.reg .b32 	%r<24>;
	.reg .b32 	%f<19>;
	.reg .b64 	%rd<9>;

	ld.param.u64 	%rd1, [_Z20warpShuffleReductionPfS_i_param_0];
	ld.param.u64 	%rd2, [_Z20warpShuffleReductionPfS_i_param_1];
	ld.param.u32 	%r8, [_Z20warpShuffleReductionPfS_i_param_2];
	mov.u32 	%r1, %tid.x;
	mov.u32 	%r2, %ctaid.x;
	mov.u32 	%r23, %ntid.x;
	mad.lo.s32 	%r4, %r2, %r23, %r1;
	setp.ge.s32 	%p1, %r4, %r8;
	mov.f32 	%f18, 0f00000000;
	@%p1 bra 	$L__BB2_2;
	cvta.to.global.u64 	%rd3, %rd1;
	mul.wide.s32 	%rd4, %r4, 4;
	add.s64 	%rd5, %rd3, %rd4;
	ld.global.f32 	%f18, [%rd5];
$L__BB2_2:
	shl.b32 	%r9, %r1, 2;
	mov.u32 	%r10, sdata;
	add.s32 	%r5, %r10, %r9;
	st.shared.f32 	[%r5], %f18;
	bar.sync 	0;
	setp.lt.u32 	%p2, %r23, 66;
	@%p2 bra 	$L__BB2_6;
$L__BB2_3:
	shr.u32 	%r7, %r23, 1;
	setp.ge.u32 	%p3, %r1, %r7;
	@%p3 bra 	$L__BB2_5;
	shl.b32 	%r11, %r7, 2;
	add.s32 	%r12, %r5, %r11;
	ld.shared.f32 	%f5, [%r12];
	ld.shared.f32 	%f6, [%r5];
	add.f32 	%f7, %f5, %f6;
	st.shared.f32 	[%r5], %f7;
$L__BB2_5:
	bar.sync 	0;
	setp.gt.u32 	%p4, %r23, 131;
	mov.u32 	%r23, %r7;
	@%p4 bra 	$L__BB2_3;
$L__BB2_6:
	setp.gt.u32 	%p5, %r1, 31;
	@%p5 bra 	$L__BB2_9;
	ld.shared.f32 	%f8, [%r5];
	mov.b32 	%r13, %f8;
	shfl.sync.down.b32	%r14|%p6, %r13, 16, 31, -1;
	mov.b32 	%f9, %r14;
	add.f32 	%f10, %f8, %f9;
	mov.b32 	%r15, %f10;
	shfl.sync.down.b32	%r16|%p7, %r15, 8, 31, -1;
	mov.b32 	%f11, %r16;
	add.f32 	%f12, %f10, %f11;
	mov.b32 	%r17, %f12;
	shfl.sync.down.b32	%r18|%p8, %r17, 4, 31, -1;
	mov.b32 	%f13, %r18;
	add.f32 	%f14, %f12, %f13;
	mov.b32 	%r19, %f14;
	shfl.sync.down.b32	%r20|%p9, %r19, 2, 31, -1;
	mov.b32 	%f15, %r20;
	add.f32 	%f16, %f14, %f15;
	mov.b32 	%r21, %f16;
	shfl.sync.down.b32	%r22|%p10, %r21, 1, 31, -1;
	mov.b32 	%f17, %r22;
	add.f32 	%f3, %f16, %f17;
	setp.ne.s32 	%p11, %r1, 0;
	@%p11 bra 	$L__BB2_9;
	cvta.to.global.u64 	%rd6, %rd2;
	mul.wide.u32 	%rd7, %r2, 4;
	add.s64 	%rd8, %rd6, %rd7;
	st.global.f32 	[%rd8], %f3;
$L__BB2_9:
	ret;

}


// ===== COMPILED SASS (sm_100) =====

	.target	sm_100

	.elftype	@"ET_EXEC"


//--------------------- .note.nv.tkinfo           --------------------------
	.section	.note.nv.tkinfo,"",@"SHT_NOTE"
	.sectionflags	@"SHF_NOTE_NV_TKINFO"
	.tkinfo
        /*0018*/ 	.word	0x00000002
        /*0030*/ 	.string	""
        /*0030*/ 	.string	"ptxas"
        /*0030*/ 	.string	"Cuda compilation tools, release 13.0, V13.0.88"
        /*0030*/ 	.string	"Build cuda_13.0.r13.0/compiler.36424714_0"
        /*0030*/ 	.string	"-arch sm_100 -m 64 "



//--------------------- .note.nv.cuinfo           --------------------------
	.section	.note.nv.cuinfo,"",@"SHT_NOTE"
	.sectionflags	@"SHF_NOTE_NV_CUINFO"
        /*0018*/ 	.short	0x0002
        /*001a*/ 	.short	0x0064
        /*001c*/ 	.short	0x0082
	.zero		2


//--------------------- .nv.info                  --------------------------
	.section	.nv.info,"",@"SHT_CUDA_INFO"
	.align	4


	//----- nvinfo : EIATTR_REGCOUNT
	.align		4
        /*0000*/ 	.byte	0x04, 0x2f
        /*0002*/ 	.short	(.L_1 - .L_0)
	.align		4
.L_0:
        /*0004*/ 	.word	index@(_Z13treeReductionPfS_i)
        /*0008*/ 	.word	0x0000000b


	//----- nvinfo : EIATTR_FRAME_SIZE
	.align		4
.L_1:
        /*000c*/ 	.byte	0x04, 0x11
        /*000e*/ 	.short	(.L_3 - .L_2)
	.align		4
.L_2:
        /*0010*/ 	.word	index@(_Z13treeReductionPfS_i)
        /*0014*/ 	.word	0x00000000


	//----- nvinfo : EIATTR_REGCOUNT
	.align		4
.L_3:
        /*0018*/ 	.byte	0x04, 0x2f
        /*001a*/ 	.short	(.L_5 - .L_4)
	.align		4
.L_4:
        /*001c*/ 	.word	index@(_Z18optimizedReductionPfS_i)
        /*0020*/ 	.word	0x00000010


	//----- nvinfo : EIATTR_FRAME_SIZE
	.align		4
.L_5:
        /*0024*/ 	.byte	0x04, 0x11
        /*0026*/ 	.short	(.L_7 - .L_6)
	.align		4
.L_6:
        /*0028*/ 	.word	index@(_Z18optimizedReductionPfS_i)
        /*002c*/ 	.word	0x00000000


	//----- nvinfo : EIATTR_REGCOUNT
	.align		4
.L_7:
        /*0030*/ 	.byte	0x04, 0x2f
        /*0032*/ 	.short	(.L_9 - .L_8)
	.align		4
.L_8:
        /*0034*/ 	.word	index@(_Z20warpShuffleReductionPfS_i)
        /*0038*/ 	.word	0x0000000c


	//----- nvinfo : EIATTR_FRAME_SIZE
	.align		4
.L_9:
        /*003c*/ 	.byte	0x04, 0x11
        /*003e*/ 	.short	(.L_11 - .L_10)
	.align		4
.L_10:
        /*0040*/ 	.word	index@(_Z20warpShuffleReductionPfS_i)
        /*0044*/ 	.word	0x00000000


	//----- nvinfo : EIATTR_MIN_STACK_SIZE
	.align		4
.L_11:
        /*0048*/ 	.byte	0x04, 0x12
        /*004a*/ 	.short	(.L_13 - .L_12)
	.align		4
.L_12:
        /*004c*/ 	.word	index@(_Z20warpShuffleReductionPfS_i)
        /*0050*/ 	.word	0x00000000


	//----- nvinfo : EIATTR_MIN_STACK_SIZE
	.align		4
.L_13:
        /*0054*/ 	.byte	0x04, 0x12
        /*0056*/ 	.short	(.L_15 - .L_14)
	.align		4
.L_14:
        /*0058*/ 	.word	index@(_Z18optimizedReductionPfS_i)
        /*005c*/ 	.word	0x00000000


	//----- nvinfo : EIATTR_MIN_STACK_SIZE
	.align		4
.L_15:
        /*0060*/ 	.byte	0x04, 0x12
        /*0062*/ 	.short	(.L_17 - .L_16)
	.align		4
.L_16:
        /*0064*/ 	.word	index@(_Z13treeReductionPfS_i)
        /*0068*/ 	.word	0x00000000
.L_17:


//--------------------- .nv.compat                --------------------------
	.section	.nv.compat,"",@"SHT_CUDA_COMPAT_INFO"
	.align	4
        /*0000*/ 	.byte	0x02, 0x09, 0x00, 0x00, 0x02, 0x02, 0x01, 0x00, 0x02, 0x05, 0x05, 0x00, 0x03, 0x07, 0x01, 0x01
        /*0010*/ 	.byte	0x02, 0x03, 0x00, 0x00, 0x02, 0x06, 0x01, 0x00, 0x04, 0x0b, 0x08, 0x00, 0x09, 0x00, 0x00, 0x00
        /*0020*/ 	.byte	0x00, 0x00, 0x00, 0x00


//--------------------- .nv.info._Z20warpShuffleReductionPfS_i --------------------------
	.section	.nv.info._Z20warpShuffleReductionPfS_i,"",@"SHT_CUDA_INFO"
	.sectionflags	@""
	.align	4


	//----- nvinfo : EIATTR_CUDA_API_VERSION
	.align		4
        /*0000*/ 	.byte	0x04, 0x37
        /*0002*/ 	.short	(.L_19 - .L_18)
.L_18:
        /*0004*/ 	.word	0x00000082


	//----- nvinfo : EIATTR_KPARAM_INFO
	.align		4
.L_19:
        /*0008*/ 	.byte	0x04, 0x17
        /*000a*/ 	.short	(.L_21 - .L_20)
.L_20:
        /*000c*/ 	.word	0x00000000
        /*0010*/ 	.short	0x0002
        /*0012*/ 	.short	0x0010
        /*0014*/ 	.byte	0x00, 0xf0, 0x11, 0x00


	//----- nvinfo : EIATTR_KPARAM_INFO
	.align		4
.L_21:
        /*0018*/ 	.byte	0x04, 0x17
        /*001a*/ 	.short	(.L_23 - .L_22)
.L_22:
        /*001c*/ 	.word	0x00000000
        /*0020*/ 	.short	0x0001
        /*0022*/ 	.short	0x0008
        /*0024*/ 	.byte	0x00, 0xf5, 0x21, 0x00


	//----- nvinfo : EIATTR_KPARAM_INFO
	.align		4
.L_23:
        /*0028*/ 	.byte	0x04, 0x17
        /*002a*/ 	.short	(.L_25 - .L_24)
.L_24:
        /*002c*/ 	.word	0x00000000
        /*0030*/ 	.short	0x0000
        /*0032*/ 	.short	0x0000
        /*0034*/ 	.byte	0x00, 0xf5, 0x21, 0x00


	//----- nvinfo : EIATTR_SPARSE_MMA_MASK
	.align		4
.L_25:
        /*0038*/ 	.byte	0x03, 0x50
        /*003a*/ 	.short	0x0000


	//----- nvinfo : EIATTR_MAXREG_COUNT
	.align		4
        /*003c*/ 	.byte	0x03, 0x1b
        /*003e*/ 	.short	0x00ff


	//----- nvinfo : EIATTR_NUM_BARRIERS
	.align		4
        /*0040*/ 	.byte	0x02, 0x4c
        /*0042*/ 	.byte	0x01
	.zero		1


	//----- nvinfo : EIATTR_MERCURY_ISA_VERSION
	.align		4
        /*0044*/ 	.byte	0x03, 0x5f
        /*0046*/ 	.short	0x0101


	//----- nvinfo : EIATTR_COOP_GROUP_MASK_REGIDS
	.align		4
        /*0048*/ 	.byte	0x04, 0x29
        /*004a*/ 	.short	(.L_27 - .L_26)


	//   ....[0]....
.L_26:
        /*004c*/ 	.word	0xffffffff


	//   ....[1]....
        /*0050*/ 	.word	0xffffffff


	//   ....[2]....
        /*0054*/ 	.word	0xffffffff


	//   ....[3]....
        /*0058*/ 	.word	0xffffffff


	//   ....[4]....
        /*005c*/ 	.word	0xffffffff


	//----- nvinfo : EIATTR_COOP_GROUP_INSTR_OFFSETS
	.align		4
.L_27:
        /*0060*/ 	.byte	0x04, 0x28
        /*0062*/ 	.short	(.L_29 - .L_28)


	//   ....[0]....
.L_28:
        /*0064*/ 	.word	0x00000240


	//   ....[1]....
        /*0068*/ 	.word	0x00000260


	//   ....[2]....
        /*006c*/ 	.word	0x00000280


	//   ....[3]....
        /*0070*/ 	.word	0x000002a0


	//   ....[4]....
        /*0074*/ 	.word	0x000002c0


	//----- nvinfo : EIATTR_VRC_CTA_INIT_COUNT
	.align		4
.L_29:
        /*0078*/ 	.byte	0x02, 0x4a
	.zero		1
	.zero		1


	//----- nvinfo : EIATTR_EXIT_INSTR_OFFSETS
	.align		4
        /*007c*/ 	.byte	0x04, 0x1c
        /*007e*/ 	.short	(.L_31 - .L_30)


	//   ....[0]....
.L_30:
        /*0080*/ 	.word	0x00000210


	//   ....[1]....
        /*0084*/ 	.word	0x000002d0


	//   ....[2]....
        /*0088*/ 	.word	0x00000320


	//----- nvinfo : EIATTR_CBANK_PARAM_SIZE
	.align		4
.L_31:
        /*008c*/ 	.byte	0x03, 0x19
        /*008e*/ 	.short	0x0014


	//----- nvinfo : EIATTR_PARAM_CBANK
	.align		4
        /*0090*/ 	.byte	0x04, 0x0a
        /*0092*/ 	.short	(.L_33 - .L_32)
	.align		4
.L_32:
        /*0094*/ 	.word	index@(.nv.constant0._Z20warpShuffleReductionPfS_i)
        /*0098*/ 	.short	0x0380
        /*009a*/ 	.short	0x0014


	//----- nvinfo : EIATTR_SW_WAR
	.align		4
.L_33:
        /*009c*/ 	.byte	0x04, 0x36
        /*009e*/ 	.short	(.L_35 - .L_34)
.L_34:
        /*00a0*/ 	.word	0x00000008
.L_35:


//--------------------- .nv.info._Z18optimizedReductionPfS_i --------------------------
	.section	.nv.info._Z18optimizedReductionPfS_i,"",@"SHT_CUDA_INFO"
	.sectionflags	@""
	.align	4


	//----- nvinfo : EIATTR_CUDA_API_VERSION
	.align		4
        /*0000*/ 	.byte	0x04, 0x37
        /*0002*/ 	.short	(.L_37 - .L_36)
.L_36:
        /*0004*/ 	.word	0x00000082


	//----- nvinfo : EIATTR_KPARAM_INFO
	.align		4
.L_37:
        /*0008*/ 	.byte	0x04, 0x17
        /*000a*/ 	.short	(.L_39 - .L_38)
.L_38:
        /*000c*/ 	.word	0x00000000
        /*0010*/ 	.short	0x0002
        /*0012*/ 	.short	0x0010
        /*0014*/ 	.byte	0x00, 0xf0, 0x11, 0x00


	//----- nvinfo : EIATTR_KPARAM_INFO
	.align		4
.L_39:
        /*0018*/ 	.byte	0x04, 0x17
        /*001a*/ 	.short	(.L_41 - .L_40)
.L_40:
        /*001c*/ 	.word	0x00000000
        /*0020*/ 	.short	0x0001
        /*0022*/ 	.short	0x0008
        /*0024*/ 	.byte	0x00, 0xf5, 0x21, 0x00


	//----- nvinfo : EIATTR_KPARAM_INFO
	.align		4
.L_41:
        /*0028*/ 	.byte	0x04, 0x17
        /*002a*/ 	.short	(.L_43 - .L_42)
.L_42:
        /*002c*/ 	.word	0x00000000
        /*0030*/ 	.short	0x0000
        /*0032*/ 	.short	0x0000
        /*0034*/ 	.byte	0x00, 0xf5, 0x21, 0x00


	//----- nvinfo : EIATTR_SPARSE_MMA_MASK
	.align		4
.L_43:
        /*0038*/ 	.byte	0x03, 0x50
        /*003a*/ 	.short	0x0000


	//----- nvinfo : EIATTR_MAXREG_COUNT
	.align		4
        /*003c*/ 	.byte	0x03, 0x1b
        /*003e*/ 	.short	0x00ff


	//----- nvinfo : EIATTR_NUM_BARRIERS
	.align		4
        /*0040*/ 	.byte	0x02, 0x4c
        /*0042*/ 	.byte	0x01
	.zero		1


	//----- nvinfo : EIATTR_MERCURY_ISA_VERSION
	.align		4
        /*0044*/ 	.byte	0x03, 0x5f
        /*0046*/ 	.short	0x0101


	//----- nvinfo : EIATTR_VRC_CTA_INIT_COUNT
	.align		4
        /*0048*/ 	.byte	0x02, 0x4a
	.zero		1
	.zero		1


	//----- nvinfo : EIATTR_EXIT_INSTR_OFFSETS
	.align		4
        /*004c*/ 	.byte	0x04, 0x1c
        /*004e*/ 	.short	(.L_45 - .L_44)


	//   ....[0]....
.L_44:
        /*0050*/ 	.word	0x00000280


	//   ....[1]....
        /*0054*/ 	.word	0x00000300


	//----- nvinfo : EIATTR_CBANK_PARAM_SIZE
	.align		4
.L_45:
        /*0058*/ 	.byte	0x03, 0x19
        /*005a*/ 	.short	0x0014


	//----- nvinfo : EIATTR_PARAM_CBANK
	.align		4
        /*005c*/ 	.byte	0x04, 0x0a
        /*005e*/ 	.short	(.L_47 - .L_46)
	.align		4
.L_46:
        /*0060*/ 	.word	index@(.nv.constant0._Z18optimizedReductionPfS_i)
        /*0064*/ 	.short	0x0380
        /*0066*/ 	.short	0x0014


	//----- nvinfo : EIATTR_SW_WAR
	.align		4
.L_47:
        /*0068*/ 	.byte	0x04, 0x36
        /*006a*/ 	.short	(.L_49 - .L_48)
.L_48:
        /*006c*/ 	.word	0x00000008
.L_49:


//--------------------- .nv.info._Z13treeReductionPfS_i --------------------------
	.section	.nv.info._Z13treeReductionPfS_i,"",@"SHT_CUDA_INFO"
	.sectionflags	@""
	.align	4


	//----- nvinfo : EIATTR_CUDA_API_VERSION
	.align		4
        /*0000*/ 	.byte	0x04, 0x37
        /*0002*/ 	.short	(.L_51 - .L_50)
.L_50:
        /*0004*/ 	.word	0x00000082


	//----- nvinfo : EIATTR_KPARAM_INFO
	.align		4
.L_51:
        /*0008*/ 	.byte	0x04, 0x17
        /*000a*/ 	.short	(.L_53 - .L_52)
.L_52:
        /*000c*/ 	.word	0x00000000
        /*0010*/ 	.short	0x0002
        /*0012*/ 	.short	0x0010
        /*0014*/ 	.byte	0x00, 0xf0, 0x11, 0x00


	//----- nvinfo : EIATTR_KPARAM_INFO
	.align		4
.L_53:
        /*0018*/ 	.byte	0x04, 0x17
        /*001a*/ 	.short	(.L_55 - .L_54)
.L_54:
        /*001c*/ 	.word	0x00000000
        /*0020*/ 	.short	0x0001
        /*0022*/ 	.short	0x0008
        /*0024*/ 	.byte	0x00, 0xf5, 0x21, 0x00


	//----- nvinfo : EIATTR_KPARAM_INFO
	.align		4
.L_55:
        /*0028*/ 	.byte	0x04, 0x17
        /*002a*/ 	.short	(.L_57 - .L_56)
.L_56:
        /*002c*/ 	.word	0x00000000
        /*0030*/ 	.short	0x0000
        /*0032*/ 	.short	0x0000
        /*0034*/ 	.byte	0x00, 0xf5, 0x21, 0x00


	//----- nvinfo : EIATTR_SPARSE_MMA_MASK
	.align		4
.L_57:
        /*0038*/ 	.byte	0x03, 0x50
        /*003a*/ 	.short	0x0000


	//----- nvinfo : EIATTR_MAXREG_COUNT
	.align		4
        /*003c*/ 	.byte	0x03, 0x1b
        /*003e*/ 	.short	0x00ff


	//----- nvinfo : EIATTR_NUM_BARRIERS
	.align		4
        /*0040*/ 	.byte	0x02, 0x4c
        /*0042*/ 	.byte	0x01
	.zero		1


	//----- nvinfo : EIATTR_MERCURY_ISA_VERSION
	.align		4
        /*0044*/ 	.byte	0x03, 0x5f
        /*0046*/ 	.short	0x0101


	//----- nvinfo : EIATTR_VRC_CTA_INIT_COUNT
	.align		4
        /*0048*/ 	.byte	0x02, 0x4a
	.zero		1
	.zero		1


	//----- nvinfo : EIATTR_EXIT_INSTR_OFFSETS
	.align		4
        /*004c*/ 	.byte	0x04, 0x1c
        /*004e*/ 	.short	(.L_59 - .L_58)


	//   ....[0]....
.L_58:
        /*0050*/ 	.word	0x00000240


	//   ....[1]....
        /*0054*/ 	.word	0x000002c0


	//----- nvinfo : EIATTR_CBANK_PARAM_SIZE
	.align		4
.L_59:
        /*0058*/ 	.byte	0x03, 0x19
        /*005a*/ 	.short	0x0014


	//----- nvinfo : EIATTR_PARAM_CBANK
	.align		4
        /*005c*/ 	.byte	0x04, 0x0a
        /*005e*/ 	.short	(.L_61 - .L_60)
	.align		4
.L_60:
        /*0060*/ 	.word	index@(.nv.constant0._Z13treeReductionPfS_i)
        /*0064*/ 	.short	0x0380
        /*0066*/ 	.short	0x0014


	//----- nvinfo : EIATTR_SW_WAR
	.align		4
.L_61:
        /*0068*/ 	.byte	0x04, 0x36
        /*006a*/ 	.short	(.L_63 - .L_62)
.L_62:
        /*006c*/ 	.word	0x00000008
.L_63:


//--------------------- .nv.callgraph             --------------------------
	.section	.nv.callgraph,"",@"SHT_CUDA_CALLGRAPH"
	.align	4
	.sectionentsize	8
	.align		4
        /*0000*/ 	.word	0x00000000
	.align		4
        /*0004*/ 	.word	0xffffffff
	.align		4
        /*0008*/ 	.word	0x00000000
	.align		4
        /*000c*/ 	.word	0xfffffffe
	.align		4
        /*0010*/ 	.word	0x00000000
	.align		4
        /*0014*/ 	.word	0xfffffffd
	.align		4
        /*0018*/ 	.word	0x00000000
	.align		4
        /*001c*/ 	.word	0xfffffffc


//--------------------- .text._Z20warpShuffleReductionPfS_i --------------------------
	.section	.text._Z20warpShuffleReductionPfS_i,"ax",@progbits
	.align	128
        .global         _Z20warpShuffleReductionPfS_i
        .type           _Z20warpShuffleReductionPfS_i,@function
        .size           _Z20warpShuffleReductionPfS_i,(.L_x_9 - _Z20warpShuffleReductionPfS_i)
        .other          _Z20warpShuffleReductionPfS_i,@"STO_CUDA_ENTRY STV_DEFAULT"
_Z20warpShuffleReductionPfS_i:
.text._Z20warpShuffleReductionPfS_i:
[----:B------:R-:W-:Y:S01]  /*0000*/  LDC R1, c[0x0][0x37c] ;  /* 0x0000df00ff017b82 */ /* 0x000fe20000000800 */
[----:B------:R-:W0:Y:S01]  /*0010*/  S2R R6, SR_TID.X ;  /* 0x0000000000067919 */ /* 0x000e220000002100 */
[----:B------:R-:W0:Y:S01]  /*0020*/  LDCU UR8, c[0x0][0x360] ;  /* 0x00006c00ff0877ac */ /* 0x000e220008000800 */
[----:B------:R-:W-:Y:S01]  /*0030*/  HFMA2 R4, -RZ, RZ, 0, 0 ;  /* 0x00000000ff047431 */ /* 0x000fe200000001ff */
[----:B------:R-:W0:Y:S01]  /*0040*/  S2R R9, SR_CTAID.X ;  /* 0x0000000000097919 */ /* 0x000e220000002500 */
[----:B------:R-:W1:Y:S01]  /*0050*/  LDCU UR4, c[0x0][0x390] ;  /* 0x00007200ff0477ac */ /* 0x000e620008000800 */
[----:B------:R-:W2:Y:S01]  /*0060*/  LDCU.64 UR6, c[0x0][0x358] ;  /* 0x00006b00ff0677ac */ /* 0x000ea20008000a00 */
[----:B0-----:R-:W-:-:S05]  /*0070*/  IMAD R5, R9, UR8, R6 ;  /* 0x0000000809057c24 */ /* 0x001fca000f8e0206 */
[----:B-1----:R-:W-:-:S13]  /*0080*/  ISETP.GE.AND P0, PT, R5, UR4, PT ;  /* 0x0000000405007c0c */ /* 0x002fda000bf06270 */
[----:B------:R-:W0:Y:S02]  /*0090*/  @!P0 LDC.64 R2, c[0x0][0x380] ;  /* 0x0000e000ff028b82 */ /* 0x000e240000000a00 */
[----:B0-----:R-:W-:-:S05]  /*00a0*/  @!P0 IMAD.WIDE R2, R5, 0x4, R2 ;  /* 0x0000000405028825 */ /* 0x001fca00078e0202 */
[----:B--2---:R-:W2:Y:S01]  /*00b0*/  @!P0 LDG.E R4, desc[UR6][R2.64] ;  /* 0x0000000602048981 */ /* 0x004ea2000c1e1900 */
[----:B------:R-:W0:Y:S01]  /*00c0*/  S2UR UR5, SR_CgaCtaId ;  /* 0x00000000000579c3 */ /* 0x000e220000008800 */
[----:B------:R-:W-:Y:S01]  /*00d0*/  MOV R0, UR8 ;  /* 0x0000000800007c02 */ /* 0x000fe20008000f00 */
[----:B------:R-:W-:Y:S01]  /*00e0*/  UMOV UR4, 0x400 ;  /* 0x0000040000047882 */ /* 0x000fe20000000000 */
[----:B------:R-:W-:Y:S02]  /*00f0*/  ISETP.GT.U32.AND P0, PT, R6, 0x1f, PT ;  /* 0x0000001f0600780c */ /* 0x000fe40003f04070 */
[----:B------:R-:W-:Y:S01]  /*0100*/  ISETP.GE.U32.AND P1, PT, R0, 0x42, PT ;  /* 0x000000420000780c */ /* 0x000fe20003f26070 */
[----:B0-----:R-:W-:-:S06]  /*0110*/  ULEA UR4, UR5, UR4, 0x18 ;  /* 0x0000000405047291 */ /* 0x001fcc000f8ec0ff */
[----:B------:R-:W-:-:S05]  /*0120*/  LEA R5, R6, UR4, 0x2 ;  /* 0x0000000406057c11 */ /* 0x000fca000f8e10ff */
[----:B--2---:R0:W-:Y:S01]  /*0130*/  STS [R5], R4 ;  /* 0x0000000405007388 */ /* 0x0041e20000000800 */
[----:B------:R-:W-:Y:S06]  /*0140*/  BAR.SYNC.DEFER_BLOCKING 0x0 ;  /* 0x0000000000007b1d */ /* 0x000fec0000010000 */
[----:B------:R-:W-:Y:S05]  /*0150*/  @!P1 BRA `(.L_x_0) ;  /* 0x00000000002c9947 */ /* 0x000fea0003800000 */
.L_x_1:
[----:B------:R-:W-:-:S04]  /*0160*/  SHF.R.U32.HI R7, RZ, 0x1, R0 ;  /* 0x00000001ff077819 */ /* 0x000fc80000011600 */
[----:B------:R-:W-:-:S13]  /*0170*/  ISETP.GE.U32.AND P1, PT, R6, R7, PT ;  /* 0x000000070600720c */ /* 0x000fda0003f26070 */
[----:B------:R-:W-:Y:S01]  /*0180*/  @!P1 LEA R2, R7, R5, 0x2 ;  /* 0x0000000507029211 */ /* 0x000fe200078e10ff */
[----:B------:R-:W-:Y:S05]  /*0190*/  @!P1 LDS R3, [R5] ;  /* 0x0000000005039984 */ /* 0x000fea0000000800 */
[----:B------:R-:W0:Y:S02]  /*01a0*/  @!P1 LDS R2, [R2] ;  /* 0x0000000002029984 */ /* 0x000e240000000800 */
[----:B0-----:R-:W-:-:S05]  /*01b0*/  @!P1 FADD R4, R2, R3 ;  /* 0x0000000302049221 */ /* 0x001fca0000000000 */
[----:B------:R1:W-:Y:S01]  /*01c0*/  @!P1 STS [R5], R4 ;  /* 0x0000000405009388 */ /* 0x0003e20000000800 */
[----:B------:R-:W-:Y:S01]  /*01d0*/  BAR.SYNC.DEFER_BLOCKING 0x0 ;  /* 0x0000000000007b1d */ /* 0x000fe20000010000 */
[----:B------:R-:W-:Y:S02]  /*01e0*/  ISETP.GT.U32.AND P1, PT, R0, 0x83, PT ;  /* 0x000000830000780c */ /* 0x000fe40003f24070 */
[----:B------:R-:W-:-:S11]  /*01f0*/  MOV R0, R7 ;  /* 0x0000000700007202 */ /* 0x000fd60000000f00 */
[----:B-1----:R-:W-:Y:S05]  /*0200*/  @P1 BRA `(.L_x_1) ;  /* 0xfffffffc00d41947 */ /* 0x002fea000383ffff */
.L_x_0:
[----:B------:R-:W-:Y:S05]  /*0210*/  @P0 EXIT ;  /* 0x000000000000094d */ /* 0x000fea0003800000 */
[----:B0-----:R-:W0:Y:S01]  /*0220*/  LDS R5, [R5] ;  /* 0x0000000005057984 */ /* 0x001e220000000800 */
[----:B------:R-:W-:-:S03]  /*0230*/  ISETP.NE.AND P0, PT, R6, RZ, PT ;  /* 0x000000ff0600720c */ /* 0x000fc60003f05270 */
[----:B0-----:R-:W0:Y:S02]  /*0240*/  SHFL.DOWN PT, R0, R5, 0x10, 0x1f ;  /* 0x0a001f0005007f89 */ /* 0x001e2400000e0000 */
[----:B0-----:R-:W-:-:S05]  /*0250*/  FADD R0, R5, R0 ;  /* 0x0000000005007221 */ /* 0x001fca0000000000 */
[----:B------:R-:W0:Y:S02]  /*0260*/  SHFL.DOWN PT, R3, R0, 0x8, 0x1f ;  /* 0x09001f0000037f89 */ /* 0x000e2400000e0000 */
[----:B0-----:R-:W-:-:S05]  /*0270*/  FADD R3, R0, R3 ;  /* 0x0000000300037221 */ /* 0x001fca0000000000 */
[----:B------:R-:W0:Y:S02]  /*0280*/  SHFL.DOWN PT, R2, R3, 0x4, 0x1f ;  /* 0x08801f0003027f89 */ /* 0x000e2400000e0000 */
[----:B0-----:R-:W-:-:S05]  /*0290*/  FADD R2, R3, R2 ;  /* 0x0000000203027221 */ /* 0x001fca0000000000 */
[----:B------:R-:W0:Y:S02]  /*02a0*/  SHFL.DOWN PT, R7, R2, 0x2, 0x1f ;  /* 0x08401f0002077f89 */ /* 0x000e2400000e0000 */
[----:B0-----:R-:W-:-:S05]  /*02b0*/  FADD R7, R2, R7 ;  /* 0x0000000702077221 */ /* 0x001fca0000000000 */
[----:B------:R0:W1:Y:S01]  /*02c0*/  SHFL.DOWN PT, R4, R7, 0x1, 0x1f ;  /* 0x08201f0007047f89 */ /* 0x00006200000e0000 */
[----:B------:R-:W-:Y:S05]  /*02d0*/  @P0 EXIT ;  /* 0x000000000000094d */ /* 0x000fea0003800000 */
[----:B------:R-:W2:Y:S01]  /*02e0*/  LDC.64 R2, c[0x0][0x388] ;  /* 0x0000e200ff027b82 */ /* 0x000ea20000000a00 */
[----:B01----:R-:W-:Y:S01]  /*02f0*/  FADD R7, R7, R4 ;  /* 0x0000000407077221 */ /* 0x003fe20000000000 */
[----:B--2---:R-:W-:-:S05]  /*0300*/  IMAD.WIDE.U32 R2, R9, 0x4, R2 ;  /* 0x0000000409027825 */ /* 0x004fca00078e0002 */
[----:B------:R-:W-:Y:S01]  /*0310*/  STG.E desc[UR6][R2.64], R7 ;  /* 0x0000000702007986 */ /* 0x000fe2000c101906 */
[----:B------:R-:W-:Y:S05]  /*0320*/  EXIT ;  /* 0x000000000000794d */ /* 0x000fea0003800000 */
.L_x_2:
[----:B------:R-:W-:-:S00]  /*0330*/  BRA `(.L_x_2) ;  /* 0xfffffffc00fc7947 */ /* 0x000fc0000383ffff */
[----:B------:R-:W-:-:S00]  /*0340*/  NOP ;  /* 0x0000000000007918 */ /* 0x000fc00000000000 */
        /* <DEDUP_REMOVED lines=11> */
.L_x_9:


//--------------------- .text._Z18optimizedReductionPfS_i --------------------------
	.section	.text._Z18optimizedReductionPfS_i,"ax",@progbits
	.align	128
        .global         _Z18optimizedReductionPfS_i
        .type           _Z18optimizedReductionPfS_i,@function
        .size           _Z18optimizedReductionPfS_i,(.L_x_10 - _Z18optimizedReductionPfS_i)
        .other          _Z18optimizedReductionPfS_i,@"STO_CUDA_ENTRY STV_DEFAULT"
_Z18optimizedReductionPfS_i:
.text._Z18optimizedReductionPfS_i:
[----:B------:R-:W-:Y:S01]  /*0000*/  LDC R1, c[0x0][0x37c] ;  /* 0x0000df00ff017b82 */ /* 0x000fe20000000800 */
[----:B------:R-:W0:Y:S01]  /*0010*/  S2R R11, SR_CTAID.X ;  /* 0x00000000000b7919 */ /* 0x000e220000002500 */
[----:B------:R-:W1:Y:S01]  /*0020*/  LDCU UR4, c[0x0][0x360] ;  /* 0x00006c00ff0477ac */ /* 0x000e620008000800 */
[----:B------:R-:W2:Y:S01]  /*0030*/  S2R R9, SR_TID.X ;  /* 0x0000000000097919 */ /* 0x000ea20000002100 */
[----:B------:R-:W3:Y:S01]  /*0040*/  LDCU UR5, c[0x0][0x390] ;  /* 0x00007200ff0577ac */ /* 0x000ee20008000800 */
[----:B------:R-:W4:Y:S01]  /*0050*/  LDCU.64 UR6, c[0x0][0x358] ;  /* 0x00006b00ff0677ac */ /* 0x000f220008000a00 */
[----:B-1----:R-:W-:Y:S02]  /*0060*/  IMAD.U32 R6, RZ, RZ, UR4 ;  /* 0x00000004ff067e24 */ /* 0x002fe4000f8e00ff */
[----:B0-----:R-:W-:-:S04]  /*0070*/  IMAD R0, R11, UR4, RZ ;  /* 0x000000040b007c24 */ /* 0x001fc8000f8e02ff */
[----:B--2---:R-:W-:Y:S02]  /*0080*/  IMAD R7, R0, 0x2, R9 ;  /* 0x0000000200077824 */ /* 0x004fe400078e0209 */
[----:B------:R-:W-:-:S03]  /*0090*/  IMAD.MOV.U32 R0, RZ, RZ, RZ ;  /* 0x000000ffff007224 */ /* 0x000fc600078e00ff */
[C---:B------:R-:W-:Y:S02]  /*00a0*/  IADD3 R13, PT, PT, R7.reuse, R6, RZ ;  /* 0x00000006070d7210 */ /* 0x040fe40007ffe0ff */
[----:B---3--:R-:W-:Y:S02]  /*00b0*/  ISETP.GE.U32.AND P0, PT, R7, UR5, PT ;  /* 0x0000000507007c0c */ /* 0x008fe4000bf06070 */
[----:B------:R-:W-:-:S11]  /*00c0*/  ISETP.GE.U32.AND P1, PT, R13, UR5, PT ;  /* 0x000000050d007c0c */ /* 0x000fd6000bf26070 */
[----:B------:R-:W0:Y:S08]  /*00d0*/  @!P0 LDC.64 R2, c[0x0][0x380] ;  /* 0x0000e000ff028b82 */ /* 0x000e300000000a00 */
[----:B------:R-:W1:Y:S01]  /*00e0*/  @!P1 LDC.64 R4, c[0x0][0x380] ;  /* 0x0000e000ff049b82 */ /* 0x000e620000000a00 */
[----:B0-----:R-:W-:-:S05]  /*00f0*/  @!P0 IMAD.WIDE.U32 R2, R7, 0x4, R2 ;  /* 0x0000000407028825 */ /* 0x001fca00078e0002 */
[----:B----4-:R-:W2:Y:S01]  /*0100*/  @!P0 LDG.E R0, desc[UR6][R2.64] ;  /* 0x0000000602008981 */ /* 0x010ea2000c1e1900 */
[----:B-1----:R-:W-:-:S06]  /*0110*/  @!P1 IMAD.WIDE.U32 R4, R13, 0x4, R4 ;  /* 0x000000040d049825 */ /* 0x002fcc00078e0004 */
[----:B------:R-:W2:Y:S01]  /*0120*/  @!P1 LDG.E R5, desc[UR6][R4.64] ;  /* 0x0000000604059981 */ /* 0x000ea2000c1e1900 */
[----:B------:R-:W0:Y:S01]  /*0130*/  S2UR UR5, SR_CgaCtaId ;  /* 0x00000000000579c3 */ /* 0x000e220000008800 */
[----:B------:R-:W-:Y:S01]  /*0140*/  UMOV UR4, 0x400 ;  /* 0x0000040000047882 */ /* 0x000fe20000000000 */
[----:B------:R-:W-:Y:S01]  /*0150*/  ISETP.GE.U32.AND P0, PT, R6, 0x2, PT ;  /* 0x000000020600780c */ /* 0x000fe20003f06070 */
[----:B0-----:R-:W-:-:S06]  /*0160*/  ULEA UR4, UR5, UR4, 0x18 ;  /* 0x0000000405047291 */ /* 0x001fcc000f8ec0ff */
[C---:B------:R-:W-:Y:S01]  /*0170*/  LEA R7, R9.reuse, UR4, 0x2 ;  /* 0x0000000409077c11 */ /* 0x040fe2000f8e10ff */
[----:B--2---:R-:W-:Y:S01]  /*0180*/  @!P1 FADD R0, R0, R5 ;  /* 0x0000000500009221 */ /* 0x004fe20000000000 */
[----:B------:R-:W-:-:S04]  /*0190*/  ISETP.NE.AND P1, PT, R9, RZ, PT ;  /* 0x000000ff0900720c */ /* 0x000fc80003f25270 */
[----:B------:R0:W-:Y:S01]  /*01a0*/  STS [R7], R0 ;  /* 0x0000000007007388 */ /* 0x0001e20000000800 */
[----:B------:R-:W-:Y:S06]  /*01b0*/  BAR.SYNC.DEFER_BLOCKING 0x0 ;  /* 0x0000000000007b1d */ /* 0x000fec0000010000 */
[----:B------:R-:W-:Y:S05]  /*01c0*/  @!P0 BRA `(.L_x_3) ;  /* 0x00000000002c8947 */ /* 0x000fea0003800000 */
.L_x_4:
[----:B------:R-:W-:-:S04]  /*01d0*/  SHF.R.U32.HI R4, RZ, 0x1, R6 ;  /* 0x00000001ff047819 */ /* 0x000fc80000011606 */
[----:B------:R-:W-:-:S13]  /*01e0*/  ISETP.GE.U32.AND P0, PT, R9, R4, PT ;  /* 0x000000040900720c */ /* 0x000fda0003f06070 */
[----:B0-----:R-:W-:Y:S01]  /*01f0*/  @!P0 LEA R0, R4, R7, 0x2 ;  /* 0x0000000704008211 */ /* 0x001fe200078e10ff */
[----:B------:R-:W-:Y:S05]  /*0200*/  @!P0 LDS R3, [R7] ;  /* 0x0000000007038984 */ /* 0x000fea0000000800 */
[----:B------:R-:W0:Y:S02]  /*0210*/  @!P0 LDS R0, [R0] ;  /* 0x0000000000008984 */ /* 0x000e240000000800 */
[----:B0-----:R-:W-:-:S05]  /*0220*/  @!P0 FADD R2, R0, R3 ;  /* 0x0000000300028221 */ /* 0x001fca0000000000 */
[----:B------:R1:W-:Y:S01]  /*0230*/  @!P0 STS [R7], R2 ;  /* 0x0000000207008388 */ /* 0x0003e20000000800 */
[----:B------:R-:W-:Y:S01]  /*0240*/  BAR.SYNC.DEFER_BLOCKING 0x0 ;  /* 0x0000000000007b1d */ /* 0x000fe20000010000 */
[----:B------:R-:W-:Y:S01]  /*0250*/  ISETP.GT.U32.AND P0, PT, R6, 0x3, PT ;  /* 0x000000030600780c */ /* 0x000fe20003f04070 */
[----:B------:R-:W-:-:S12]  /*0260*/  IMAD.MOV.U32 R6, RZ, RZ, R4 ;  /* 0x000000ffff067224 */ /* 0x000fd800078e0004 */
[----:B-1----:R-:W-:Y:S05]  /*0270*/  @P0 BRA `(.L_x_4) ;  /* 0xfffffffc00d40947 */ /* 0x002fea000383ffff */
.L_x_3:
[----:B------:R-:W-:Y:S05]  /*0280*/  @P1 EXIT ;  /* 0x000000000000194d */ /* 0x000fea0003800000 */
[----:B------:R-:W1:Y:S01]  /*0290*/  S2UR UR5, SR_CgaCtaId ;  /* 0x00000000000579c3 */ /* 0x000e620000008800 */
[----:B------:R-:W-:-:S07]  /*02a0*/  UMOV UR4, 0x400 ;  /* 0x0000040000047882 */ /* 0x000fce0000000000 */
[----:B------:R-:W2:Y:S01]  /*02b0*/  LDC.64 R2, c[0x0][0x388] ;  /* 0x0000e200ff027b82 */ /* 0x000ea20000000a00 */
[----:B-1----:R-:W-:Y:S01]  /*02c0*/  ULEA UR4, UR5, UR4, 0x18 ;  /* 0x0000000405047291 */ /* 0x002fe2000f8ec0ff */
[----:B--2---:R-:W-:-:S08]  /*02d0*/  IMAD.WIDE.U32 R2, R11, 0x4, R2 ;  /* 0x000000040b027825 */ /* 0x004fd000078e0002 */
[----:B------:R-:W1:Y:S04]  /*02e0*/  LDS R5, [UR4] ;  /* 0x00000004ff057984 */ /* 0x000e680008000800 */
[----:B-1----:R-:W-:Y:S01]  /*02f0*/  STG.E desc[UR6][R2.64], R5 ;  /* 0x0000000502007986 */ /* 0x002fe2000c101906 */
[----:B------:R-:W-:Y:S05]  /*0300*/  EXIT ;  /* 0x000000000000794d */ /* 0x000fea0003800000 */
.L_x_5:
        /* <DEDUP_REMOVED lines=15> */
.L_x_10:


//--------------------- .text._Z13treeReductionPfS_i --------------------------
	.section	.text._Z13treeReductionPfS_i,"ax",@progbits
	.align	128
        .global         _Z13treeReductionPfS_i
        .type           _Z13treeReductionPfS_i,@function
        .size           _Z13treeReductionPfS_i,(.L_x_11 - _Z13treeReductionPfS_i)
        .other          _Z13treeReductionPfS_i,@"STO_CUDA_ENTRY STV_DEFAULT"
_Z13treeReductionPfS_i:
.text._Z13treeReductionPfS_i:
[----:B------:R-:W-:Y:S01]  /*0000*/  LDC R1, c[0x0][0x37c] ;  /* 0x0000df00ff017b82 */ /* 0x000fe20000000800 */
[----:B------:R-:W0:Y:S01]  /*0010*/  S2R R7, SR_TID.X ;  /* 0x0000000000077919 */ /* 0x000e220000002100 */
[----:B------:R-:W0:Y:S01]  /*0020*/  LDCU UR8, c[0x0][0x360] ;  /* 0x00006c00ff0877ac */ /* 0x000e220008000800 */
[----:B------:R-:W-:Y:S01]  /*0030*/  IMAD.MOV.U32 R0, RZ, RZ, RZ ;  /* 0x000000ffff007224 */ /* 0x000fe200078e00ff */
[----:B------:R-:W0:Y:S01]  /*0040*/  S2R R6, SR_CTAID.X ;  /* 0x0000000000067919 */ /* 0x000e220000002500 */
[----:B------:R-:W1:Y:S01]  /*0050*/  LDCU UR4, c[0x0][0x390] ;  /* 0x00007200ff0477ac */ /* 0x000e620008000800 */
[----:B------:R-:W2:Y:S01]  /*0060*/  LDCU.64 UR6, c[0x0][0x358] ;  /* 0x00006b00ff0677ac */ /* 0x000ea20008000a00 */
[----:B0-----:R-:W-:-:S05]  /*0070*/  IMAD R5, R6, UR8, R7 ;  /* 0x0000000806057c24 */ /* 0x001fca000f8e0207 */
[----:B-1----:R-:W-:-:S13]  /*0080*/  ISETP.GE.U32.AND P0, PT, R5, UR4, PT ;  /* 0x0000000405007c0c */ /* 0x002fda000bf06070 */
[----:B------:R-:W0:Y:S02]  /*0090*/  @!P0 LDC.64 R2, c[0x0][0x380] ;  /* 0x0000e000ff028b82 */ /* 0x000e240000000a00 */
[----:B0-----:R-:W-:-:S05]  /*00a0*/  @!P0 IMAD.WIDE.U32 R2, R5, 0x4, R2 ;  /* 0x0000000405028825 */ /* 0x001fca00078e0002 */
[----:B--2---:R-:W2:Y:S01]  /*00b0*/  @!P0 LDG.E R0, desc[UR6][R2.64] ;  /* 0x0000000602008981 */ /* 0x004ea2000c1e1900 */
[----:B------:R-:W0:Y:S01]  /*00c0*/  S2UR UR5, SR_CgaCtaId ;  /* 0x00000000000579c3 */ /* 0x000e220000008800 */
[----:B------:R-:W-:Y:S01]  /*00d0*/  UMOV UR4, 0x400 ;  /* 0x0000040000047882 */ /* 0x000fe20000000000 */
[----:B------:R-:W-:Y:S01]  /*00e0*/  UISETP.GE.U32.AND UP0, UPT, UR8, 0x2, UPT ;  /* 0x000000020800788c */ /* 0x000fe2000bf06070 */
[----:B------:R-:W-:Y:S01]  /*00f0*/  ISETP.NE.AND P1, PT, R7, RZ, PT ;  /* 0x000000ff0700720c */ /* 0x000fe20003f25270 */
[----:B0-----:R-:W-:-:S06]  /*0100*/  ULEA UR4, UR5, UR4, 0x18 ;  /* 0x0000000405047291 */ /* 0x001fcc000f8ec0ff */
[----:B------:R-:W-:-:S05]  /*0110*/  LEA R5, R7, UR4, 0x2 ;  /* 0x0000000407057c11 */ /* 0x000fca000f8e10ff */
[----:B--2---:R0:W-:Y:S01]  /*0120*/  STS [R5], R0 ;  /* 0x0000000005007388 */ /* 0x0041e20000000800 */
[----:B------:R-:W-:Y:S06]  /*0130*/  BAR.SYNC.DEFER_BLOCKING 0x0 ;  /* 0x0000000000007b1d */ /* 0x000fec0000010000 */
[----:B------:R-:W-:Y:S05]  /*0140*/  BRA.U !UP0, `(.L_x_6) ;  /* 0x00000001083c7547 */ /* 0x000fea000b800000 */
[----:B0-----:R-:W-:-:S07]  /*0150*/  HFMA2 R0, -RZ, RZ, 0, 5.9604644775390625e-08 ;  /* 0x00000001ff007431 */ /* 0x001fce00000001ff */
.L_x_7:
[----:B------:R-:W-:Y:S02]  /*0160*/  IMAD.SHL.U32 R8, R0, 0x2, RZ ;  /* 0x0000000200087824 */ /* 0x000fe400078e00ff */
[----:B------:R-:W-:-:S03]  /*0170*/  IMAD.IADD R3, R7, 0x1, R0 ;  /* 0x0000000107037824 */ /* 0x000fc600078e0200 */
[----:B------:R-:W-:-:S04]  /*0180*/  IADD3 R2, PT, PT, R8, -0x1, RZ ;  /* 0xffffffff08027810 */ /* 0x000fc80007ffe0ff */
[----:B------:R-:W-:-:S04]  /*0190*/  LOP3.LUT P0, RZ, R2, R7, RZ, 0xc0, !PT ;  /* 0x0000000702ff7212 */ /* 0x000fc8000780c0ff */
[----:B------:R-:W-:-:S13]  /*01a0*/  ISETP.GE.U32.OR P0, PT, R3, UR8, P0 ;  /* 0x0000000803007c0c */ /* 0x000fda0008706470 */
[----:B------:R-:W-:Y:S01]  /*01b0*/  @!P0 LEA R2, R0, R5, 0x2 ;  /* 0x0000000500028211 */ /* 0x000fe200078e10ff */
[----:B------:R-:W-:Y:S01]  /*01c0*/  @!P0 LDS R3, [R5] ;  /* 0x0000000005038984 */ /* 0x000fe20000000800 */
[----:B------:R-:W-:-:S04]  /*01d0*/  IMAD.MOV.U32 R0, RZ, RZ, R8 ;  /* 0x000000ffff007224 */ /* 0x000fc800078e0008 */
[----:B------:R-:W0:Y:S02]  /*01e0*/  @!P0 LDS R2, [R2] ;  /* 0x0000000002028984 */ /* 0x000e240000000800 */
[----:B0-----:R-:W-:-:S05]  /*01f0*/  @!P0 FADD R4, R2, R3 ;  /* 0x0000000302048221 */ /* 0x001fca0000000000 */
[----:B------:R1:W-:Y:S01]  /*0200*/  @!P0 STS [R5], R4 ;  /* 0x0000000405008388 */ /* 0x0003e20000000800 */
[----:B------:R-:W-:Y:S01]  /*0210*/  BAR.SYNC.DEFER_BLOCKING 0x0 ;  /* 0x0000000000007b1d */ /* 0x000fe20000010000 */
[----:B------:R-:W-:-:S13]  /*0220*/  ISETP.GE.U32.AND P0, PT, R8, UR8, PT ;  /* 0x0000000808007c0c */ /* 0x000fda000bf06070 */
[----:B-1----:R-:W-:Y:S05]  /*0230*/  @!P0 BRA `(.L_x_7) ;  /* 0xfffffffc00c88947 */ /* 0x002fea000383ffff */
.L_x_6:
[----:B------:R-:W-:Y:S05]  /*0240*/  @P1 EXIT ;  /* 0x000000000000194d */ /* 0x000fea0003800000 */
[----:B------:R-:W1:Y:S01]  /*0250*/  S2UR UR5, SR_CgaCtaId ;  /* 0x00000000000579c3 */ /* 0x000e620000008800 */
[----:B------:R-:W-:-:S07]  /*0260*/  UMOV UR4, 0x400 ;  /* 0x0000040000047882 */ /* 0x000fce0000000000 */
[----:B------:R-:W2:Y:S01]  /*0270*/  LDC.64 R2, c[0x0][0x388] ;  /* 0x0000e200ff027b82 */ /* 0x000ea20000000a00 */
[----:B-1----:R-:W-:Y:S01]  /*0280*/  ULEA UR4, UR5, UR4, 0x18 ;  /* 0x0000000405047291 */ /* 0x002fe2000f8ec0ff */
[----:B--2---:R-:W-:-:S08]  /*0290*/  IMAD.WIDE.U32 R2, R6, 0x4, R2 ;  /* 0x0000000406027825 */ /* 0x004fd000078e0002 */
[----:B0-----:R-:W0:Y:S04]  /*02a0*/  LDS R5, [UR4] ;  /* 0x00000004ff057984 */ /* 0x001e280008000800 */
[----:B0-----:R-:W-:Y:S01]  /*02b0*/  STG.E desc[UR6][R2.64], R5 ;  /* 0x0000000502007986 */ /* 0x001fe2000c101906 */
[----:B------:R-:W-:Y:S05]  /*02c0*/  EXIT ;  /* 0x000000000000794d */ /* 0x000fea0003800000 */
.L_x_8:
        /* <DEDUP_REMOVED lines=11> */
.L_x_11:


//--------------------- .nv.shared._Z20warpShuffleReductionPfS_i --------------------------
	.section	.nv.shared._Z20warpShuffleReductionPfS_i,"aw",@nobits
	.sectionflags	@""
	.align	16
	.zero		1024


//--------------------- .nv.shared.reserved.0     --------------------------
	.section	.nv.shared.reserved.0,"aw",@nobits
	.weak		__nv_reservedSMEM_offset_0_alias
	.size		__nv_reservedSMEM_offset_0_alias, 0, 64
	.other		__nv_reservedSMEM_offset_0_alias,@"STO_CUDA_RESERVED_SHARED STV_DEFAULT"
__nv_reservedSMEM_offset_0_alias:
	.zero		0
	.zero		64


//--------------------- .nv.shared._Z18optimizedReductionPfS_i --------------------------
	.section	.nv.shared._Z18optimizedReductionPfS_i,"aw",@nobits
	.sectionflags	@""
	.align	16
	.zero		1024


//--------------------- .nv.shared._Z13treeReductionPfS_i --------------------------
	.section	.nv.shared._Z13treeReductionPfS_i,"aw",@nobits
	.sectionflags	@""
	.align	16
	.zero		1024


//--------------------- .nv.constant0._Z20warpShuffleReductionPfS_i --------------------------
	.section	.nv.constant0._Z20warpShuffleReductionPfS_i,"a",@progbits
	.sectionflags	@""
	.align	4
.nv.constant0._Z20warpShuffleReductionPfS_i:
	.zero		916


//--------------------- .nv.constant0._Z18optimizedReductionPfS_i --------------------------
	.section	.nv.constant0._Z18optimizedReductionPfS_i,"a",@progbits
	.sectionflags	@""
	.align	4
.nv.constant0._Z18optimizedReductionPfS_i:
	.zero		916


//--------------------- .nv.constant0._Z13treeReductionPfS_i --------------------------
	.section	.nv.constant0._Z13treeReductionPfS_i,"a",@progbits
	.sectionflags	@""
	.align	4
.nv.constant0._Z13treeReductionPfS_i:
	.zero		916


//--------------------- SYMBOLS --------------------------

	.type		.nv.reservedSmem.offset0,@object
	.size		.nv.reservedSmem.offset0,0x4
	.type		.nv.reservedSmem.cap,@object
	.size		.nv.reservedSmem.cap,0x4
